//
// Generated by NVIDIA NVVM Compiler
//
// Compiler Build ID: CL-36424714
// Cuda compilation tools, release 13.0, V13.0.88
// Based on NVVM 20.0.0
//

.version 9.0
.target sm_100
.address_size 64

	// .globl	add_bias_OB

.visible .entry add_bias_OB(
	.param .u64 .ptr .align 1 add_bias_OB_param_0,
	.param .u64 .ptr .align 1 add_bias_OB_param_1,
	.param .u32 add_bias_OB_param_2,
	.param .u32 add_bias_OB_param_3
)
{
	.reg .pred 	%p<4>;
	.reg .b32 	%r<14>;
	.reg .b32 	%f<4>;
	.reg .b64 	%rd<9>;

	ld.param.u64 	%rd1, [add_bias_OB_param_0];
	ld.param.u64 	%rd2, [add_bias_OB_param_1];
	ld.param.u32 	%r4, [add_bias_OB_param_2];
	ld.param.u32 	%r5, [add_bias_OB_param_3];
	mov.u32 	%r6, %ctaid.x;
	mov.u32 	%r7, %ntid.x;
	mov.u32 	%r8, %tid.x;
	mad.lo.s32 	%r1, %r6, %r7, %r8;
	mov.u32 	%r9, %ctaid.y;
	mov.u32 	%r10, %ntid.y;
	mov.u32 	%r11, %tid.y;
	mad.lo.s32 	%r12, %r9, %r10, %r11;
	setp.ge.s32 	%p1, %r1, %r4;
	setp.ge.s32 	%p2, %r12, %r5;
	or.pred  	%p3, %p1, %p2;
	@%p3 bra 	$L__BB0_2;
	cvta.to.global.u64 	%rd3, %rd2;
	cvta.to.global.u64 	%rd4, %rd1;
	mul.wide.s32 	%rd5, %r1, 4;
	add.s64 	%rd6, %rd3, %rd5;
	ld.global.nc.f32 	%f1, [%rd6];
	mad.lo.s32 	%r13, %r5, %r1, %r12;
	mul.wide.s32 	%rd7, %r13, 4;
	add.s64 	%rd8, %rd4, %rd7;
	ld.global.f32 	%f2, [%rd8];
	add.f32 	%f3, %f1, %f2;
	st.global.f32 	[%rd8], %f3;
$L__BB0_2:
	ret;

}


// ===== COMPILED SASS (sm_100) =====

	.target	sm_100

	.elftype	@"ET_EXEC"


//--------------------- .note.nv.tkinfo           --------------------------
	.section	.note.nv.tkinfo,"",@"SHT_NOTE"
	.sectionflags	@"SHF_NOTE_NV_TKINFO"
	.tkinfo
        /*0018*/ 	.word	0x00000002
        /*0030*/ 	.string	""
        /*0030*/ 	.string	"ptxas"
        /*0030*/ 	.string	"Cuda compilation tools, release 13.0, V13.0.88"
        /*0030*/ 	.string	"Build cuda_13.0.r13.0/compiler.36424714_0"
        /*0030*/ 	.string	"-arch sm_100 -m 64 "



//--------------------- .note.nv.cuinfo           --------------------------
	.section	.note.nv.cuinfo,"",@"SHT_NOTE"
	.sectionflags	@"SHF_NOTE_NV_CUINFO"
        /*0018*/ 	.short	0x0002
        /*001a*/ 	.short	0x0064
        /*001c*/ 	.short	0x0082
	.zero		2


//--------------------- .nv.info                  --------------------------
	.section	.nv.info,"",@"SHT_CUDA_INFO"
	.align	4


	//----- nvinfo : EIATTR_REGCOUNT
	.align		4
        /*0000*/ 	.byte	0x04, 0x2f
        /*0002*/ 	.short	(.L_1 - .L_0)
	.align		4
.L_0:
        /*0004*/ 	.word	index@(add_bias_OB)
        /*0008*/ 	.word	0x0000000c


	//----- nvinfo : EIATTR_FRAME_SIZE
	.align		4
.L_1:
        /*000c*/ 	.byte	0x04, 0x11
        /*000e*/ 	.short	(.L_3 - .L_2)
	.align		4
.L_2:
        /*0010*/ 	.word	index@(add_bias_OB)
        /*0014*/ 	.word	0x00000000


	//----- nvinfo : EIATTR_MIN_STACK_SIZE
	.align		4
.L_3:
        /*0018*/ 	.byte	0x04, 0x12
        /*001a*/ 	.short	(.L_5 - .L_4)
	.align		4
.L_4:
        /*001c*/ 	.word	index@(add_bias_OB)
        /*0020*/ 	.word	0x00000000
.L_5:


//--------------------- .nv.compat                --------------------------
	.section	.nv.compat,"",@"SHT_CUDA_COMPAT_INFO"
	.align	4
        /*0000*/ 	.byte	0x02, 0x09, 0x00, 0x00, 0x02, 0x02, 0x01, 0x00, 0x02, 0x05, 0x05, 0x00, 0x03, 0x07, 0x01, 0x01
        /*0010*/ 	.byte	0x02, 0x03, 0x00, 0x00, 0x02, 0x06, 0x01, 0x00, 0x04, 0x0b, 0x08, 0x00, 0x09, 0x00, 0x00, 0x00
        /*0020*/ 	.byte	0x00, 0x00, 0x00, 0x00


//--------------------- .nv.info.add_bias_OB      --------------------------
	.section	.nv.info.add_bias_OB,"",@"SHT_CUDA_INFO"
	.sectionflags	@""
	.align	4


	//----- nvinfo : EIATTR_CUDA_API_VERSION
	.align		4
        /*0000*/ 	.byte	0x04, 0x37
        /*0002*/ 	.short	(.L_7 - .L_6)
.L_6:
        /*0004*/ 	.word	0x00000082


	//----- nvinfo : EIATTR_KPARAM_INFO
	.align		4
.L_7:
        /*0008*/ 	.byte	0x04, 0x17
        /*000a*/ 	.short	(.L_9 - .L_8)
.L_8:
        /*000c*/ 	.word	0x00000000
        /*0010*/ 	.short	0x0003
        /*0012*/ 	.short	0x0014
        /*0014*/ 	.byte	0x00, 0xf0, 0x11, 0x00


	//----- nvinfo : EIATTR_KPARAM_INFO
	.align		4
.L_9:
        /*0018*/ 	.byte	0x04, 0x17
        /*001a*/ 	.short	(.L_11 - .L_10)
.L_10:
        /*001c*/ 	.word	0x00000000
        /*0020*/ 	.short	0x0002
        /*0022*/ 	.short	0x0010
        /*0024*/ 	.byte	0x00, 0xf0, 0x11, 0x00


	//----- nvinfo : EIATTR_KPARAM_INFO
	.align		4
.L_11:
        /*0028*/ 	.byte	0x04, 0x17
        /*002a*/ 	.short	(.L_13 - .L_12)
.L_12:
        /*002c*/ 	.word	0x00000000
        /*0030*/ 	.short	0x0001
        /*0032*/ 	.short	0x0008
        /*0034*/ 	.byte	0x00, 0xf5, 0x21, 0x00


	//----- nvinfo : EIATTR_KPARAM_INFO
	.align		4
.L_13:
        /*0038*/ 	.byte	0x04, 0x17
        /*003a*/ 	.short	(.L_15 - .L_14)
.L_14:
        /*003c*/ 	.word	0x00000000
        /*0040*/ 	.short	0x0000
        /*0042*/ 	.short	0x0000
        /*0044*/ 	.byte	0x00, 0xf5, 0x21, 0x00


	//----- nvinfo : EIATTR_SPARSE_MMA_MASK
	.align		4
.L_15:
        /*0048*/ 	.byte	0x03, 0x50
        /*004a*/ 	.short	0x0000


	//----- nvinfo : EIATTR_MAXREG_COUNT
	.align		4
        /*004c*/ 	.byte	0x03, 0x1b
        /*004e*/ 	.short	0x00ff


	//----- nvinfo : EIATTR_MERCURY_ISA_VERSION
	.align		4
        /*0050*/ 	.byte	0x03, 0x5f
        /*0052*/ 	.short	0x0101


	//----- nvinfo : EIATTR_VRC_CTA_INIT_COUNT
	.align		4
        /*0054*/ 	.byte	0x02, 0x4a
	.zero		1
	.zero		1


	//----- nvinfo : EIATTR_EXIT_INSTR_OFFSETS
	.align		4
        /*0058*/ 	.byte	0x04, 0x1c
        /*005a*/ 	.short	(.L_17 - .L_16)


	//   ....[0]....
.L_16:
        /*005c*/ 	.word	0x000000c0


	//   ....[1]....
        /*0060*/ 	.word	0x00000170


	//----- nvinfo : EIATTR_CBANK_PARAM_SIZE
	.align		4
.L_17:
        /*0064*/ 	.byte	0x03, 0x19
        /*0066*/ 	.short	0x0018


	//----- nvinfo : EIATTR_PARAM_CBANK
	.align		4
        /*0068*/ 	.byte	0x04, 0x0a
        /*006a*/ 	.short	(.L_19 - .L_18)
	.align		4
.L_18:
        /*006c*/ 	.word	index@(.nv.constant0.add_bias_OB)
        /*0070*/ 	.short	0x0380
        /*0072*/ 	.short	0x0018


	//----- nvinfo : EIATTR_SW_WAR
	.align		4
.L_19:
        /*0074*/ 	.byte	0x04, 0x36
        /*0076*/ 	.short	(.L_21 - .L_20)
.L_20:
        /*0078*/ 	.word	0x00000008
.L_21:


//--------------------- .nv.callgraph             --------------------------
	.section	.nv.callgraph,"",@"SHT_CUDA_CALLGRAPH"
	.align	4
	.sectionentsize	8
	.align		4
        /*0000*/ 	.word	0x00000000
	.align		4
        /*0004*/ 	.word	0xffffffff
	.align		4
        /*0008*/ 	.word	0x00000000
	.align		4
        /*000c*/ 	.word	0xfffffffe
	.align		4
        /*0010*/ 	.word	0x00000000
	.align		4
        /*0014*/ 	.word	0xfffffffd
	.align		4
        /*0018*/ 	.word	0x00000000
	.align		4
        /*001c*/ 	.word	0xfffffffc


//--------------------- .text.add_bias_OB         --------------------------
	.section	.text.add_bias_OB,"ax",@progbits
	.align	128
        .global         add_bias_OB
        .type           add_bias_OB,@function
        .size           add_bias_OB,(.L_x_1 - add_bias_OB)
        .other          add_bias_OB,@"STO_CUDA_ENTRY STV_DEFAULT"
add_bias_OB:
.text.add_bias_OB:
[----:B------:R-:W-:Y:S01]  /*0000*/  LDC R1, c[0x0][0x37c] ;  /* 0x0000df00ff017b82 */ /* 0x000fe20000000800 */
[----:B------:R-:W0:Y:S07]  /*0010*/  S2R R3, SR_TID.Y ;  /* 0x0000000000037919 */ /* 0x000e2e0000002200 */
[----:B------:R-:W1:Y:S01]  /*0020*/  LDC R7, c[0x0][0x360] ;  /* 0x0000d800ff077b82 */ /* 0x000e620000000800 */
[----:B------:R-:W2:Y:S01]  /*0030*/  LDCU.64 UR6, c[0x0][0x390] ;  /* 0x00007200ff0677ac */ /* 0x000ea20008000a00 */
[----:B------:R-:W1:Y:S06]  /*0040*/  S2R R2, SR_TID.X ;  /* 0x0000000000027919 */ /* 0x000e6c0000002100 */
[----:B------:R-:W0:Y:S08]  /*0050*/  S2UR UR5, SR_CTAID.Y ;  /* 0x00000000000579c3 */ /* 0x000e300000002600 */
[----:B------:R-:W0:Y:S08]  /*0060*/  LDC R0, c[0x0][0x364] ;  /* 0x0000d900ff007b82 */ /* 0x000e300000000800 */
[----:B------:R-:W1:Y:S01]  /*0070*/  S2UR UR4, SR_CTAID.X ;  /* 0x00000000000479c3 */ /* 0x000e620000002500 */
[----:B0-----:R-:W-:-:S05]  /*0080*/  IMAD R0, R0, UR5, R3 ;  /* 0x0000000500007c24 */ /* 0x001fca000f8e0203 */
[----:B--2---:R-:W-:Y:S01]  /*0090*/  ISETP.GE.AND P0, PT, R0, UR7, PT ;  /* 0x0000000700007c0c */ /* 0x004fe2000bf06270 */
[----:B-1----:R-:W-:-:S05]  /*00a0*/  IMAD R7, R7, UR4, R2 ;  /* 0x0000000407077c24 */ /* 0x002fca000f8e0202 */
[----:B------:R-:W-:-:S13]  /*00b0*/  ISETP.GE.OR P0, PT, R7, UR6, P0 ;  /* 0x0000000607007c0c */ /* 0x000fda0008706670 */
[----:B------:R-:W-:Y:S05]  /*00c0*/  @P0 EXIT ;  /* 0x000000000000094d */ /* 0x000fea0003800000 */
[----:B------:R-:W0:Y:S01]  /*00d0*/  LDC.64 R2, c[0x0][0x388] ;  /* 0x0000e200ff027b82 */ /* 0x000e220000000a00 */
[----:B------:R-:W1:Y:S01]  /*00e0*/  LDCU.64 UR4, c[0x0][0x358] ;  /* 0x00006b00ff0477ac */ /* 0x000e620008000a00 */
[----:B------:R-:W-:-:S06]  /*00f0*/  IMAD R9, R7, UR7, R0 ;  /* 0x0000000707097c24 */ /* 0x000fcc000f8e0200 */
[----:B------:R-:W2:Y:S01]  /*0100*/  LDC.64 R4, c[0x0][0x380] ;  /* 0x0000e000ff047b82 */ /* 0x000ea20000000a00 */
[----:B0-----:R-:W-:-:S06]  /*0110*/  IMAD.WIDE R2, R7, 0x4, R2 ;  /* 0x0000000407027825 */ /* 0x001fcc00078e0202 */
[----:B-1----:R-:W3:Y:S01]  /*0120*/  LDG.E.CONSTANT R2, desc[UR4][R2.64] ;  /* 0x0000000402027981 */ /* 0x002ee2000c1e9900 */
[----:B--2---:R-:W-:-:S05]  /*0130*/  IMAD.WIDE R4, R9, 0x4, R4 ;  /* 0x0000000409047825 */ /* 0x004fca00078e0204 */
[----:B------:R-:W3:Y:S02]  /*0140*/  LDG.E R7, desc[UR4][R4.64] ;  /* 0x0000000404077981 */ /* 0x000ee4000c1e1900 */
[----:B---3--:R-:W-:-:S05]  /*0150*/  FADD R7, R2, R7 ;  /* 0x0000000702077221 */ /* 0x008fca0000000000 */
[----:B------:R-:W-:Y:S01]  /*0160*/  STG.E desc[UR4][R4.64], R7 ;  /* 0x0000000704007986 */ /* 0x000fe2000c101904 */
[----:B------:R-:W-:Y:S05]  /*0170*/  EXIT ;  /* 0x000000000000794d */ /* 0x000fea0003800000 */
.L_x_0:
[----:B------:R-:W-:-:S00]  /*0180*/  BRA `(.L_x_0) ;  /* 0xfffffffc00fc7947 */ /* 0x000fc0000383ffff */
[----:B------:R-:W-:-:S00]  /*0190*/  NOP ;  /* 0x0000000000007918 */ /* 0x000fc00000000000 */
        /* <DEDUP_REMOVED lines=14> */
.L_x_1:


//--------------------- .nv.shared.reserved.0     --------------------------
	.section	.nv.shared.reserved.0,"aw",@nobits
	.weak		__nv_reservedSMEM_offset_0_alias
	.size		__nv_reservedSMEM_offset_0_alias, 0, 64
	.other		__nv_reservedSMEM_offset_0_alias,@"STO_CUDA_RESERVED_SHARED STV_DEFAULT"
__nv_reservedSMEM_offset_0_alias:
	.zero		0
	.zero		64


//--------------------- .nv.constant0.add_bias_OB --------------------------
	.section	.nv.constant0.add_bias_OB,"a",@progbits
	.sectionflags	@""
	.align	4
.nv.constant0.add_bias_OB:
	.zero		920


//--------------------- SYMBOLS --------------------------

	.type		.nv.reservedSmem.offset0,@object
	.size		.nv.reservedSmem.offset0,0x4
